	.headerflags	@"EF_CUDA_TEXMODE_UNIFIED EF_CUDA_64BIT_ADDRESS EF_CUDA_ACCELERATORS EF_CUDA_SM90 EF_CUDA_VIRTUAL_SM(EF_CUDA_SM90)"
	.elftype	@"ET_EXEC"


//--------------------- .nv.info                  --------------------------
	.section	.nv.info,"",@"SHT_CUDA_INFO"
	.align	4


	//----- nvinfo : EIATTR_REGCOUNT
	.align		4
        /*0000*/ 	.byte	0x04, 0x2f
        /*0002*/ 	.short	(.L_3 - .L_2)
	.align		4
.L_2:
        /*0004*/ 	.word	index@(triton_poi_fused__native_batch_norm_legit_no_training_cat_relu_47)
        /*0008*/ 	.word	0x0000001a


	//----- nvinfo : EIATTR_MIN_STACK_SIZE
	.align		4
.L_3:
        /*000c*/ 	.byte	0x04, 0x12
        /*000e*/ 	.short	(.L_5 - .L_4)
	.align		4
.L_4:
        /*0010*/ 	.word	index@(triton_poi_fused__native_batch_norm_legit_no_training_cat_relu_47)
        /*0014*/ 	.word	0x00000000


	//----- nvinfo : EIATTR_FRAME_SIZE
	.align		4
.L_5:
        /*0018*/ 	.byte	0x04, 0x11
        /*001a*/ 	.short	(.L_7 - .L_6)
	.align		4
.L_6:
        /*001c*/ 	.word	index@(triton_poi_fused__native_batch_norm_legit_no_training_cat_relu_47)
        /*0020*/ 	.word	0x00000000


	//----- nvinfo : EIATTR_MIN_STACK_SIZE
	.align		4
.L_7:
        /*0024*/ 	.byte	0x04, 0x12
        /*0026*/ 	.short	(.L_9 - .L_8)
	.align		4
.L_8:
        /*0028*/ 	.word	index@(triton_poi_fused__native_batch_norm_legit_no_training_cat_relu_47)
        /*002c*/ 	.word	0x00000000
.L_9:


//--------------------- .nv.info.triton_poi_fused__native_batch_norm_legit_no_training_cat_relu_47 --------------------------
	.section	.nv.info.triton_poi_fused__native_batch_norm_legit_no_training_cat_relu_47,"",@"SHT_CUDA_INFO"
	.sectionflags	@""
	.align	4


	//----- nvinfo : EIATTR_CUDA_API_VERSION
	.align		4
        /*0000*/ 	.byte	0x04, 0x37
        /*0002*/ 	.short	(.L_11 - .L_10)
.L_10:
        /*0004*/ 	.word	0x0000007c


	//----- nvinfo : EIATTR_KPARAM_INFO
	.align		4
.L_11:
        /*0008*/ 	.byte	0x04, 0x17
        /*000a*/ 	.short	(.L_13 - .L_12)
.L_12:
        /*000c*/ 	.word	0x00000000
        /*0010*/ 	.short	0x0008
        /*0012*/ 	.short	0x0040
        /*0014*/ 	.byte	0x00, 0xf0, 0x11, 0x00


	//----- nvinfo : EIATTR_KPARAM_INFO
	.align		4
.L_13:
        /*0018*/ 	.byte	0x04, 0x17
        /*001a*/ 	.short	(.L_15 - .L_14)
.L_14:
        /*001c*/ 	.word	0x00000000
        /*0020*/ 	.short	0x0007
        /*0022*/ 	.short	0x0038
        /*0024*/ 	.byte	0x00, 0xf4, 0x21, 0x00


	//----- nvinfo : EIATTR_KPARAM_INFO
	.align		4
.L_15:
        /*0028*/ 	.byte	0x04, 0x17
        /*002a*/ 	.short	(.L_17 - .L_16)
.L_16:
        /*002c*/ 	.word	0x00000000
        /*0030*/ 	.short	0x0006
        /*0032*/ 	.short	0x0030
        /*0034*/ 	.byte	0x00, 0xf4, 0x21, 0x00


	//----- nvinfo : EIATTR_KPARAM_INFO
	.align		4
.L_17:
        /*0038*/ 	.byte	0x04, 0x17
        /*003a*/ 	.short	(.L_19 - .L_18)
.L_18:
        /*003c*/ 	.word	0x00000000
        /*0040*/ 	.short	0x0005
        /*0042*/ 	.short	0x0028
        /*0044*/ 	.byte	0x00, 0xf4, 0x21, 0x00


	//----- nvinfo : EIATTR_KPARAM_INFO
	.align		4
.L_19:
        /*0048*/ 	.byte	0x04, 0x17
        /*004a*/ 	.short	(.L_21 - .L_20)
.L_20:
        /*004c*/ 	.word	0x00000000
        /*0050*/ 	.short	0x0004
        /*0052*/ 	.short	0x0020
        /*0054*/ 	.byte	0x00, 0xf4, 0x21, 0x00


	//----- nvinfo : EIATTR_KPARAM_INFO
	.align		4
.L_21:
        /*0058*/ 	.byte	0x04, 0x17
        /*005a*/ 	.short	(.L_23 - .L_22)
.L_22:
        /*005c*/ 	.word	0x00000000
        /*0060*/ 	.short	0x0003
        /*0062*/ 	.short	0x0018
        /*0064*/ 	.byte	0x00, 0xf4, 0x21, 0x00


	//----- nvinfo : EIATTR_KPARAM_INFO
	.align		4
.L_23:
        /*0068*/ 	.byte	0x04, 0x17
        /*006a*/ 	.short	(.L_25 - .L_24)
.L_24:
        /*006c*/ 	.word	0x00000000
        /*0070*/ 	.short	0x0002
        /*0072*/ 	.short	0x0010
        /*0074*/ 	.byte	0x00, 0xf4, 0x21, 0x00


	//----- nvinfo : EIATTR_KPARAM_INFO
	.align		4
.L_25:
        /*0078*/ 	.byte	0x04, 0x17
        /*007a*/ 	.short	(.L_27 - .L_26)
.L_26:
        /*007c*/ 	.word	0x00000000
        /*0080*/ 	.short	0x0001
        /*0082*/ 	.short	0x0008
        /*0084*/ 	.byte	0x00, 0xf4, 0x21, 0x00


	//----- nvinfo : EIATTR_KPARAM_INFO
	.align		4
.L_27:
        /*0088*/ 	.byte	0x04, 0x17
        /*008a*/ 	.short	(.L_29 - .L_28)
.L_28:
        /*008c*/ 	.word	0x00000000
        /*0090*/ 	.short	0x0000
        /*0092*/ 	.short	0x0000
        /*0094*/ 	.byte	0x00, 0xf4, 0x21, 0x00


	//----- nvinfo : EIATTR_SPARSE_MMA_MASK
	.align		4
.L_29:
        /*0098*/ 	.byte	0x03, 0x50
        /*009a*/ 	.short	0x0000


	//----- nvinfo : EIATTR_MAXREG_COUNT
	.align		4
        /*009c*/ 	.byte	0x03, 0x1b
        /*009e*/ 	.short	0x00ff


	//----- nvinfo : EIATTR_EXIT_INSTR_OFFSETS
	.align		4
        /*00a0*/ 	.byte	0x04, 0x1c
        /*00a2*/ 	.short	(.L_31 - .L_30)


	//   ....[0]....
.L_30:
        /*00a4*/ 	.word	0x00000690


	//   ....[1]....
        /*00a8*/ 	.word	0x000006b0


	//----- nvinfo : EIATTR_REQNTID
	.align		4
.L_31:
        /*00ac*/ 	.byte	0x04, 0x10
        /*00ae*/ 	.short	(.L_33 - .L_32)
.L_32:
        /*00b0*/ 	.word	0x00000100
        /*00b4*/ 	.word	0x00000001
        /*00b8*/ 	.word	0x00000001


	//----- nvinfo : EIATTR_CBANK_PARAM_SIZE
	.align		4
.L_33:
        /*00bc*/ 	.byte	0x03, 0x19
        /*00be*/ 	.short	0x0044


	//----- nvinfo : EIATTR_PARAM_CBANK
	.align		4
        /*00c0*/ 	.byte	0x04, 0x0a
        /*00c2*/ 	.short	(.L_35 - .L_34)
	.align		4
.L_34:
        /*00c4*/ 	.word	index@(.nv.constant0.triton_poi_fused__native_batch_norm_legit_no_training_cat_relu_47)
        /*00c8*/ 	.short	0x0210
        /*00ca*/ 	.short	0x0044


	//----- nvinfo : EIATTR_SW_WAR
	.align		4
.L_35:
        /*00cc*/ 	.byte	0x04, 0x36
        /*00ce*/ 	.short	(.L_37 - .L_36)
.L_36:
        /*00d0*/ 	.word	0x00000008
.L_37:


//--------------------- .nv.callgraph             --------------------------
	.section	.nv.callgraph,"",@"SHT_CUDA_CALLGRAPH"
	.align	4
	.sectionentsize	8
	.align		4
        /*0000*/ 	.word	0x00000000
	.align		4
        /*0004*/ 	.word	0xffffffff
	.align		4
        /*0008*/ 	.word	0x00000000
	.align		4
        /*000c*/ 	.word	0xfffffffe
	.align		4
        /*0010*/ 	.word	0x00000000
	.align		4
        /*0014*/ 	.word	0xfffffffd
	.align		4
        /*0018*/ 	.word	0x00000000
	.align		4
        /*001c*/ 	.word	0xfffffffc


//--------------------- .nv.constant4             --------------------------
	.section	.nv.constant4,"a",@progbits
	.align	8
	.align		8
.nv.constant4:
        /*0000*/ 	.dword	_$_str
	.align		8
        /*0008*/ 	.dword	_$_str_$_2


//--------------------- .text.triton_poi_fused__native_batch_norm_legit_no_training_cat_relu_47 --------------------------
	.section	.text.triton_poi_fused__native_batch_norm_legit_no_training_cat_relu_47,"ax",@progbits
	.align	128
        .global         triton_poi_fused__native_batch_norm_legit_no_training_cat_relu_47
        .type           triton_poi_fused__native_batch_norm_legit_no_training_cat_relu_47,@function
        .size           triton_poi_fused__native_batch_norm_legit_no_training_cat_relu_47,(.L_x_1 - triton_poi_fused__native_batch_norm_legit_no_training_cat_relu_47)
        .other          triton_poi_fused__native_batch_norm_legit_no_training_cat_relu_47,@"STO_CUDA_ENTRY STV_DEFAULT"
triton_poi_fused__native_batch_norm_legit_no_training_cat_relu_47:
.text.triton_poi_fused__native_batch_norm_legit_no_training_cat_relu_47:
[----:B------:R-:W0:Y:S01]  /*0000*/  LDC R1, c[0x0][0x28] ;  /* 0x00000a00ff017b82 */ /* 0x000e220000000800 */
[----:B------:R-:W1:Y:S07]  /*0010*/  S2R R0, SR_TID.X ;  /* 0x0000000000007919 */ /* 0x000e6e0000002100 */
[----:B------:R-:W2:Y:S01]  /*0020*/  LDC.64 R6, c[0x0][0x228] ;  /* 0x00008a00ff067b82 */ /* 0x000ea20000000a00 */
[----:B------:R-:W-:Y:S01]  /*0030*/  IMAD.MOV.U32 R4, RZ, RZ, RZ ;  /* 0x000000ffff047224 */ /* 0x000fe200078e00ff */
[----:B------:R-:W-:Y:S01]  /*0040*/  ULDC.64 UR4, c[0x0][0x208] ;  /* 0x0000820000047ab9 */ /* 0x000fe20000000a00 */
[----:B------:R-:W3:Y:S01]  /*0050*/  S2R R3, SR_CTAID.X ;  /* 0x0000000000037919 */ /* 0x000ee20000002500 */
[----:B------:R-:W-:Y:S01]  /*0060*/  IMAD.MOV.U32 R8, RZ, RZ, RZ ;  /* 0x000000ffff087224 */ /* 0x000fe200078e00ff */
[----:B------:R-:W-:-:S03]  /*0070*/  ULDC.64 UR6, c[0x0][0x218] ;  /* 0x0000860000067ab9 */ /* 0x000fc60000000a00 */
[----:B------:R-:W4:Y:S01]  /*0080*/  LDC.64 R16, c[0x0][0x220] ;  /* 0x00008800ff107b82 */ /* 0x000f220000000a00 */
[----:B-1----:R-:W-:-:S05]  /*0090*/  IMAD.SHL.U32 R0, R0, 0x2, RZ ;  /* 0x0000000200007824 */ /* 0x002fca00078e00ff */
[----:B------:R-:W-:-:S05]  /*00a0*/  LOP3.LUT R0, R0, 0x1fe, RZ, 0xc0, !PT ;  /* 0x000001fe00007812 */ /* 0x000fca00078ec0ff */
[----:B---3--:R-:W-:-:S05]  /*00b0*/  IMAD R3, R3, 0x200, R0 ;  /* 0x0000020003037824 */ /* 0x008fca00078e0200 */
[----:B------:R-:W-:Y:S02]  /*00c0*/  SHF.R.S32.HI R2, RZ, 0x1f, R3 ;  /* 0x0000001fff027819 */ /* 0x000fe40000011403 */
[----:B------:R-:W-:Y:S02]  /*00d0*/  ISETP.GE.AND P0, PT, R3, 0x17e00, PT ;  /* 0x00017e000300780c */ /* 0x000fe40003f06270 */
[----:B------:R-:W-:-:S04]  /*00e0*/  LEA.HI R9, R2, R3, RZ, 0x6 ;  /* 0x0000000302097211 */ /* 0x000fc800078f30ff */
[----:B------:R-:W-:-:S05]  /*00f0*/  SHF.R.S32.HI R5, RZ, 0x6, R9 ;  /* 0x00000006ff057819 */ /* 0x000fca0000011409 */
[----:B------:R-:W-:-:S05]  /*0100*/  IMAD.HI R0, R5, -0x5470961d, R4 ;  /* 0xab8f69e305007827 */ /* 0x000fca00078e0204 */
[----:B------:R-:W-:-:S04]  /*0110*/  SHF.R.U32.HI R11, RZ, 0x1f, R0 ;  /* 0x0000001fff0b7819 */ /* 0x000fc80000011600 */
[----:B------:R-:W-:Y:S01]  /*0120*/  LEA.HI.SX32 R11, R0, R11, 0x18 ;  /* 0x0000000b000b7211 */ /* 0x000fe200078fc2ff */
[----:B------:R-:W-:-:S04]  /*0130*/  IMAD.MOV.U32 R0, RZ, RZ, RZ ;  /* 0x000000ffff007224 */ /* 0x000fc800078e00ff */
[----:B------:R-:W-:-:S04]  /*0140*/  IMAD R15, R11, -0x17e, R5 ;  /* 0xfffffe820b0f7824 */ /* 0x000fc800078e0205 */
[----:B--2---:R-:W-:-:S05]  /*0150*/  IMAD.WIDE R6, R15, 0x4, R6 ;  /* 0x000000040f067825 */ /* 0x004fca00078e0206 */
[----:B------:R-:W2:Y:S01]  /*0160*/  @!P0 LDG.E.EL R0, desc[UR4][R6.64] ;  /* 0x0000000406008981 */ /* 0x000ea2000c2e1900 */
[----:B------:R-:W-:-:S03]  /*0170*/  HFMA2.MMA R2, -RZ, RZ, 0, 0 ;  /* 0x00000000ff027435 */ /* 0x000fc600000001ff */
[----:B------:R1:W3:Y:S07]  /*0180*/  @!P0 LDG.E.EL R8, desc[UR4][R6.64] ;  /* 0x0000000406088981 */ /* 0x0002ee000c2e1900 */
[----:B------:R-:W-:Y:S01]  /*0190*/  IMAD.HI R2, R3, -0x5470961d, R2 ;  /* 0xab8f69e303027827 */ /* 0x000fe200078e0202 */
[----:B------:R-:W-:-:S04]  /*01a0*/  LOP3.LUT R9, R9, 0xffffffc0, RZ, 0xc0, !PT ;  /* 0xffffffc009097812 */ /* 0x000fc800078ec0ff */
[----:B------:R-:W-:-:S04]  /*01b0*/  SHF.R.U32.HI R5, RZ, 0x1f, R2 ;  /* 0x0000001fff057819 */ /* 0x000fc80000011602 */
[----:B------:R-:W-:Y:S01]  /*01c0*/  LEA.HI.SX32 R2, R2, R5, 0x12 ;  /* 0x0000000502027211 */ /* 0x000fe200078f92ff */
[----:B------:R-:W-:Y:S01]  /*01d0*/  IMAD.IADD R9, R3, 0x1, -R9 ;  /* 0x0000000103097824 */ /* 0x000fe200078e0a09 */
[----:B------:R-:W5:Y:S01]  /*01e0*/  LDC.64 R4, c[0x0][0x210] ;  /* 0x00008400ff047b82 */ /* 0x000f620000000a00 */
[----:B------:R-:W-:Y:S02]  /*01f0*/  IMAD.SHL.U32 R10, R15, 0x40, RZ ;  /* 0x000000400f0a7824 */ /* 0x000fe400078e00ff */
[----:B------:R-:W-:Y:S01]  /*0200*/  IMAD R11, R2, 0x300, RZ ;  /* 0x00000300020b7824 */ /* 0x000fe200078e02ff */
[----:B------:R-:W-:-:S04]  /*0210*/  SHF.R.S32.HI R12, RZ, 0x1f, R9 ;  /* 0x0000001fff0c7819 */ /* 0x000fc80000011409 */
[--C-:B------:R-:W-:Y:S02]  /*0220*/  IADD3 R9, P1, P2, R10, R9, R11.reuse ;  /* 0x000000090a097210 */ /* 0x100fe40007a3e00b */
[----:B------:R-:W-:Y:S02]  /*0230*/  SHF.R.S32.HI R11, RZ, 0x1f, R11 ;  /* 0x0000001fff0b7819 */ /* 0x000fe4000001140b */
[----:B------:R-:W-:Y:S01]  /*0240*/  SHF.R.S32.HI R10, RZ, 0x1f, R10 ;  /* 0x0000001fff0a7819 */ /* 0x000fe2000001140a */
[----:B-1----:R-:W-:-:S03]  /*0250*/  IMAD R7, R2, -0x5f80, R3 ;  /* 0xffffa08002077824 */ /* 0x002fc600078e0203 */
[----:B------:R-:W-:Y:S02]  /*0260*/  IADD3.X R6, R10, R12, R11, P1, P2 ;  /* 0x0000000c0a067210 */ /* 0x000fe40000fe440b */
[----:B------:R-:W1:Y:S01]  /*0270*/  LDC.64 R12, c[0x0][0x230] ;  /* 0x00008c00ff0c7b82 */ /* 0x000e620000000a00 */
[C---:B------:R-:W-:Y:S01]  /*0280*/  ISETP.GE.AND P2, PT, R15.reuse, 0x172, PT ;  /* 0x000001720f00780c */ /* 0x040fe20003f46270 */
[----:B------:R-:W-:Y:S01]  /*0290*/  IMAD R7, R2, 0x5c80, R7 ;  /* 0x00005c8002077824 */ /* 0x000fe200078e0207 */
[----:B------:R-:W-:-:S05]  /*02a0*/  ISETP.GT.AND P1, PT, R15, 0x171, !P0 ;  /* 0x000001710f00780c */ /* 0x000fca0004724270 */
[----:B------:R-:W1:Y:S01]  /*02b0*/  LDC.64 R10, c[0x0][0x238] ;  /* 0x00008e00ff0a7b82 */ /* 0x000e620000000a00 */
[----:B------:R-:W-:Y:S02]  /*02c0*/  ISETP.LT.AND P4, PT, R3, 0x17e00, !P2 ;  /* 0x00017e000300780c */ /* 0x000fe40005781270 */
[----:B------:R-:W-:Y:S01]  /*02d0*/  LEA R18, P3, R9, UR6, 0x2 ;  /* 0x0000000609127c11 */ /* 0x000fe2000f8610ff */
[----:B-----5:R-:W-:Y:S01]  /*02e0*/  IMAD.WIDE R22, R7, 0x4, R4 ;  /* 0x0000000407167825 */ /* 0x020fe200078e0204 */
[----:B------:R-:W-:Y:S02]  /*02f0*/  CS2R R4, SRZ ;  /* 0x0000000000047805 */ /* 0x000fe4000001ff00 */
[----:B------:R-:W-:Y:S02]  /*0300*/  LEA.HI.X R19, R9, UR7, R6, 0x2, P3 ;  /* 0x0000000709137c11 */ /* 0x000fe400098f1406 */
[----:B------:R-:W-:Y:S01]  /*0310*/  CS2R R6, SRZ ;  /* 0x0000000000067805 */ /* 0x000fe2000001ff00 */
[----:B------:R-:W-:Y:S01]  /*0320*/  IMAD.MOV.U32 R9, RZ, RZ, RZ ;  /* 0x000000ffff097224 */ /* 0x000fe200078e00ff */
[----:B------:R-:W-:Y:S01]  /*0330*/  MOV R2, RZ ;  /* 0x000000ff00027202 */ /* 0x000fe20000000f00 */
[C---:B----4-:R-:W-:Y:S01]  /*0340*/  IMAD.WIDE R16, R15.reuse, 0x4, R16 ;  /* 0x000000040f107825 */ /* 0x050fe200078e0210 */
[----:B------:R-:W4:Y:S04]  /*0350*/  @P1 LDG.E.64 R4, desc[UR4][R18.64+-0x17200] ;  /* 0xfe8e000412041981 */ /* 0x000f28000c1e1b00 */
[----:B------:R5:W4:Y:S01]  /*0360*/  @P4 LDG.E.64 R6, desc[UR4][R22.64] ;  /* 0x0000000416064981 */ /* 0x000b22000c1e1b00 */
[----:B-1----:R-:W-:-:S03]  /*0370*/  IMAD.WIDE R12, R15, 0x4, R12 ;  /* 0x000000040f0c7825 */ /* 0x002fc600078e020c */
[----:B------:R-:W4:Y:S04]  /*0380*/  @!P0 LDG.E.EL R9, desc[UR4][R16.64] ;  /* 0x0000000410098981 */ /* 0x000f28000c2e1900 */
[----:B------:R1:W4:Y:S01]  /*0390*/  @!P0 LDG.E.EL R2, desc[UR4][R16.64] ;  /* 0x0000000410028981 */ /* 0x000322000c2e1900 */
[----:B0-----:R-:W-:Y:S01]  /*03a0*/  IMAD.WIDE R20, R15, 0x4, R10 ;  /* 0x000000040f147825 */ /* 0x001fe200078e020a */
[----:B------:R-:W-:Y:S02]  /*03b0*/  CS2R R14, SRZ ;  /* 0x00000000000e7805 */ /* 0x000fe4000001ff00 */
[----:B------:R-:W-:-:S04]  /*03c0*/  CS2R R10, SRZ ;  /* 0x00000000000a7805 */ /* 0x000fc8000001ff00 */
[----:B------:R-:W4:Y:S01]  /*03d0*/  @!P0 LDG.E.EL R14, desc[UR4][R12.64] ;  /* 0x000000040c0e8981 */ /* 0x000f22000c2e1900 */
[----:B-----5:R-:W-:Y:S01]  /*03e0*/  IMAD.MOV.U32 R22, RZ, RZ, 0x3e800000 ;  /* 0x3e800000ff167424 */ /* 0x020fe200078e00ff */
[----:B-1----:R-:W0:Y:S02]  /*03f0*/  LDC.64 R16, c[0x0][0x240] ;  /* 0x00009000ff107b82 */ /* 0x002e240000000a00 */
[----:B------:R1:W5:Y:S04]  /*0400*/  @!P0 LDG.E.EL R15, desc[UR4][R12.64] ;  /* 0x000000040c0f8981 */ /* 0x000368000c2e1900 */
[----:B------:R-:W5:Y:S04]  /*0410*/  @!P0 LDG.E.EL R11, desc[UR4][R20.64] ;  /* 0x00000004140b8981 */ /* 0x000f68000c2e1900 */
[----:B------:R-:W5:Y:S01]  /*0420*/  @!P0 LDG.E.EL R10, desc[UR4][R20.64] ;  /* 0x00000004140a8981 */ /* 0x000f62000c2e1900 */
[----:B-1----:R-:W1:Y:S01]  /*0430*/  LDC.64 R12, c[0x0][0x248] ;  /* 0x00009200ff0c7b82 */ /* 0x002e620000000a00 */
[----:B0-----:R-:W-:-:S04]  /*0440*/  IMAD.WIDE R16, R3, 0x4, R16 ;  /* 0x0000000403107825 */ /* 0x001fc800078e0210 */
[----:B-1----:R-:W-:-:S04]  /*0450*/  IMAD.WIDE R12, R3, 0x4, R12 ;  /* 0x00000004030c7825 */ /* 0x002fc800078e020c */
[----:B--2---:R-:W-:-:S04]  /*0460*/  FADD R0, R0, 9.9999997473787516356e-06 ;  /* 0x3727c5ac00007421 */ /* 0x004fc80000000000 */
[----:B------:R-:W0:Y:S01]  /*0470*/  MUFU.SQRT R18, R0 ;  /* 0x0000000000127308 */ /* 0x000e220000002000 */
[----:B---3--:R-:W-:-:S07]  /*0480*/  FADD R8, R8, 9.9999997473787516356e-06 ;  /* 0x3727c5ac08087421 */ /* 0x008fce0000000000 */
[----:B------:R-:W1:Y:S01]  /*0490*/  MUFU.SQRT R19, R8 ;  /* 0x0000000800137308 */ /* 0x000e620000002000 */
[C---:B0-----:R-:W-:Y:S02]  /*04a0*/  FSETP.GT.AND P6, PT, R18.reuse, 8.50705917302346158658e+37, PT ;  /* 0x7e8000001200780b */ /* 0x041fe40003fc4000 */
[----:B------:R-:W-:Y:S02]  /*04b0*/  FSETP.GEU.AND P3, PT, R18, 1.175494350822287508e-38, PT ;  /* 0x008000001200780b */ /* 0x000fe40003f6e000 */
[----:B------:R-:W-:Y:S02]  /*04c0*/  FSEL R23, R22, 1, P6 ;  /* 0x3f80000016177808 */ /* 0x000fe40003000000 */
[----:B-1----:R-:W-:-:S07]  /*04d0*/  FSETP.GT.AND P5, PT, R19, 8.50705917302346158658e+37, PT ;  /* 0x7e8000001300780b */ /* 0x002fce0003fa4000 */
[----:B------:R-:W-:Y:S01]  /*04e0*/  @P6 FMUL R18, R18, 0.25 ;  /* 0x3e80000012126820 */ /* 0x000fe20000400000 */
[----:B------:R-:W-:-:S03]  /*04f0*/  FSETP.GEU.AND P6, PT, R19, 1.175494350822287508e-38, PT ;  /* 0x008000001300780b */ /* 0x000fc60003fce000 */
[----:B------:R-:W-:Y:S02]  /*0500*/  @!P3 FMUL R18, R18, 16777216 ;  /* 0x4b8000001212b820 */ /* 0x000fe40000400000 */
[----:B------:R-:W-:-:S08]  /*0510*/  @P5 FMUL R19, R19, 0.25 ;  /* 0x3e80000013135820 */ /* 0x000fd00000400000 */
[----:B------:R-:W-:Y:S01]  /*0520*/  @!P6 FMUL R19, R19, 16777216 ;  /* 0x4b8000001313e820 */ /* 0x000fe20000400000 */
[----:B------:R-:W0:Y:S01]  /*0530*/  MUFU.RCP R18, R18 ;  /* 0x0000001200127308 */ /* 0x000e220000001000 */
[----:B------:R-:W-:-:S07]  /*0540*/  FSEL R0, R22, 1, P5 ;  /* 0x3f80000016007808 */ /* 0x000fce0002800000 */
[----:B------:R-:W1:Y:S01]  /*0550*/  MUFU.RCP R19, R19 ;  /* 0x0000001300137308 */ /* 0x000e620000001000 */
[----:B------:R-:W-:Y:S01]  /*0560*/  @!P3 FMUL R23, R23, 16777216 ;  /* 0x4b8000001717b820 */ /* 0x000fe20000400000 */
[----:B------:R-:W-:Y:S01]  /*0570*/  @!P6 FMUL R0, R0, 16777216 ;  /* 0x4b8000000000e820 */ /* 0x000fe20000400000 */
[----:B----4-:R-:W-:Y:S02]  /*0580*/  SEL R6, R6, RZ, P4 ;  /* 0x000000ff06067207 */ /* 0x010fe40002000000 */
[----:B------:R-:W-:Y:S02]  /*0590*/  SEL R7, R7, RZ, P4 ;  /* 0x000000ff07077207 */ /* 0x000fe40002000000 */
[----:B------:R-:W-:Y:S02]  /*05a0*/  @P2 SEL R6, R4, RZ, P1 ;  /* 0x000000ff04062207 */ /* 0x000fe40000800000 */
[----:B------:R-:W-:Y:S01]  /*05b0*/  @P2 SEL R7, R5, RZ, P1 ;  /* 0x000000ff05072207 */ /* 0x000fe20000800000 */
[----:B0-----:R-:W-:Y:S01]  /*05c0*/  FMUL R18, R18, R23 ;  /* 0x0000001712127220 */ /* 0x001fe20000400000 */
[----:B-1----:R-:W-:Y:S01]  /*05d0*/  FMUL R19, R19, R0 ;  /* 0x0000000013137220 */ /* 0x002fe20000400000 */
[----:B------:R-:W-:-:S02]  /*05e0*/  FADD R9, R6, -R9 ;  /* 0x8000000906097221 */ /* 0x000fc40000000000 */
[----:B------:R-:W-:Y:S02]  /*05f0*/  FADD R2, R7, -R2 ;  /* 0x8000000207027221 */ /* 0x000fe40000000000 */
[----:B------:R-:W-:Y:S02]  /*0600*/  FMUL R18, R9, R18 ;  /* 0x0000001209127220 */ /* 0x000fe40000400000 */
[----:B------:R-:W-:Y:S01]  /*0610*/  FMUL R19, R2, R19 ;  /* 0x0000001302137220 */ /* 0x000fe20000400000 */
[----:B------:R0:W-:Y:S01]  /*0620*/  @!P0 STG.E.64 desc[UR4][R16.64], R6 ;  /* 0x0000000610008986 */ /* 0x0001e2000c101b04 */
[----:B-----5:R-:W-:Y:S02]  /*0630*/  FFMA R11, R18, R14, R11 ;  /* 0x0000000e120b7223 */ /* 0x020fe4000000000b */
[----:B------:R-:W-:-:S03]  /*0640*/  FFMA R10, R19, R15, R10 ;  /* 0x0000000f130a7223 */ /* 0x000fc6000000000a */
[C---:B------:R-:W-:Y:S02]  /*0650*/  FSETP.GEU.AND P1, PT, R11.reuse, RZ, PT ;  /* 0x000000ff0b00720b */ /* 0x040fe40003f2e000 */
[C---:B------:R-:W-:Y:S02]  /*0660*/  FSETP.GEU.AND P2, PT, R10.reuse, RZ, PT ;  /* 0x000000ff0a00720b */ /* 0x040fe40003f4e000 */
[----:B------:R-:W-:Y:S02]  /*0670*/  FSEL R2, R11, RZ, P1 ;  /* 0x000000ff0b027208 */ /* 0x000fe40000800000 */
[----:B------:R-:W-:Y:S01]  /*0680*/  FSEL R3, R10, RZ, P2 ;  /* 0x000000ff0a037208 */ /* 0x000fe20001000000 */
[----:B0-----:R-:W-:Y:S08]  /*0690*/  @P0 EXIT ;  /* 0x000000000000094d */ /* 0x001ff00003800000 */
[----:B------:R-:W-:Y:S01]  /*06a0*/  STG.E.64 desc[UR4][R12.64], R2 ;  /* 0x000000020c007986 */ /* 0x000fe2000c101b04 */
[----:B------:R-:W-:Y:S05]  /*06b0*/  EXIT ;  /* 0x000000000000794d */ /* 0x000fea0003800000 */
.L_x_0:
[----:B------:R-:W-:-:S00]  /*06c0*/  BRA `(.L_x_0) ;  /* 0xfffffffc00fc7947 */ /* 0x000fc0000383ffff */
[----:B------:R-:W-:-:S00]  /*06d0*/  NOP ;  /* 0x0000000000007918 */ /* 0x000fc00000000000 */
        /* <DEDUP_REMOVED lines=10> */
.L_x_1:


//--------------------- .nv.global.init           --------------------------
	.section	.nv.global.init,"aw",@progbits
.nv.global.init:
	.type		_$_str,@object
	.size		_$_str,(_$_str_$_2 - _$_str)
_$_str:
        /*0000*/ 	.byte	0x5f, 0x5f, 0x43, 0x55, 0x44, 0x41, 0x5f, 0x46, 0x54, 0x5a, 0x00
	.type		_$_str_$_2,@object
	.size		_$_str_$_2,(.L_1 - _$_str_$_2)
_$_str_$_2:
        /*000b*/ 	.byte	0x5f, 0x5f, 0x43, 0x55, 0x44, 0x41, 0x5f, 0x50, 0x52, 0x45, 0x43, 0x5f, 0x53, 0x51, 0x52, 0x54
        /*001b*/ 	.byte	0x00
.L_1:


//--------------------- .nv.constant0.triton_poi_fused__native_batch_norm_legit_no_training_cat_relu_47 --------------------------
	.section	.nv.constant0.triton_poi_fused__native_batch_norm_legit_no_training_cat_relu_47,"a",@progbits
	.sectionflags	@""
	.align	4
.nv.constant0.triton_poi_fused__native_batch_norm_legit_no_training_cat_relu_47:
	.zero		596
